//
// Generated by NVIDIA NVVM Compiler
//
// Compiler Build ID: CL-36424714
// Cuda compilation tools, release 13.0, V13.0.88
// Based on NVVM 20.0.0
//

.version 9.0
.target sm_100
.address_size 64

	// .globl	_Z10stencil_1dPiS_i
// _ZZ10stencil_1dPiS_iE4temp has been demoted

.visible .entry _Z10stencil_1dPiS_i(
	.param .u64 .ptr .align 1 _Z10stencil_1dPiS_i_param_0,
	.param .u64 .ptr .align 1 _Z10stencil_1dPiS_i_param_1,
	.param .u32 _Z10stencil_1dPiS_i_param_2
)
{
	.reg .pred 	%p<6>;
	.reg .b32 	%r<36>;
	.reg .b64 	%rd<11>;
	// demoted variable
	.shared .align 4 .b8 _ZZ10stencil_1dPiS_iE4temp[152];
	ld.param.u64 	%rd4, [_Z10stencil_1dPiS_i_param_0];
	ld.param.u64 	%rd3, [_Z10stencil_1dPiS_i_param_1];
	ld.param.u32 	%r10, [_Z10stencil_1dPiS_i_param_2];
	cvta.to.global.u64 	%rd1, %rd4;
	mov.u32 	%r1, %tid.x;
	mov.u32 	%r12, %ctaid.x;
	mov.u32 	%r13, %ntid.x;
	mad.lo.s32 	%r2, %r12, %r13, %r1;
	setp.ge.s32 	%p1, %r2, %r10;
	mul.wide.s32 	%rd5, %r2, 4;
	add.s64 	%rd2, %rd1, %rd5;
	mov.b32 	%r33, 0;
	@%p1 bra 	$L__BB0_2;
	ld.global.u32 	%r33, [%rd2];
$L__BB0_2:
	shl.b32 	%r14, %r1, 2;
	mov.u32 	%r15, _ZZ10stencil_1dPiS_iE4temp;
	add.s32 	%r5, %r15, %r14;
	st.shared.u32 	[%r5+12], %r33;
	setp.gt.u32 	%p2, %r1, 2;
	@%p2 bra 	$L__BB0_8;
	setp.lt.s32 	%p3, %r2, 3;
	mov.b32 	%r34, 0;
	@%p3 bra 	$L__BB0_5;
	add.s32 	%r17, %r2, -3;
	mul.wide.u32 	%rd6, %r17, 4;
	add.s64 	%rd7, %rd1, %rd6;
	ld.global.u32 	%r34, [%rd7];
$L__BB0_5:
	st.shared.u32 	[%r5], %r34;
	add.s32 	%r19, %r2, 32;
	setp.ge.s32 	%p4, %r19, %r10;
	mov.b32 	%r35, 0;
	@%p4 bra 	$L__BB0_7;
	ld.global.u32 	%r35, [%rd2+128];
$L__BB0_7:
	st.shared.u32 	[%r5+140], %r35;
$L__BB0_8:
	setp.ge.s32 	%p5, %r2, %r10;
	bar.sync 	0;
	@%p5 bra 	$L__BB0_10;
	ld.shared.u32 	%r20, [%r5];
	ld.shared.u32 	%r21, [%r5+4];
	add.s32 	%r22, %r21, %r20;
	ld.shared.u32 	%r23, [%r5+8];
	add.s32 	%r24, %r23, %r22;
	ld.shared.u32 	%r25, [%r5+12];
	add.s32 	%r26, %r25, %r24;
	ld.shared.u32 	%r27, [%r5+16];
	add.s32 	%r28, %r27, %r26;
	ld.shared.u32 	%r29, [%r5+20];
	add.s32 	%r30, %r29, %r28;
	ld.shared.u32 	%r31, [%r5+24];
	add.s32 	%r32, %r31, %r30;
	cvta.to.global.u64 	%rd8, %rd3;
	add.s64 	%rd10, %rd8, %rd5;
	st.global.u32 	[%rd10], %r32;
$L__BB0_10:
	ret;

}


// ===== COMPILED SASS (sm_100) =====

	.target	sm_100

	.elftype	@"ET_EXEC"


//--------------------- .note.nv.tkinfo           --------------------------
	.section	.note.nv.tkinfo,"",@"SHT_NOTE"
	.sectionflags	@"SHF_NOTE_NV_TKINFO"
	.tkinfo
        /*0018*/ 	.word	0x00000002
        /*0030*/ 	.string	""
        /*0030*/ 	.string	"ptxas"
        /*0030*/ 	.string	"Cuda compilation tools, release 13.0, V13.0.88"
        /*0030*/ 	.string	"Build cuda_13.0.r13.0/compiler.36424714_0"
        /*0030*/ 	.string	"-arch sm_100 -m 64 "



//--------------------- .note.nv.cuinfo           --------------------------
	.section	.note.nv.cuinfo,"",@"SHT_NOTE"
	.sectionflags	@"SHF_NOTE_NV_CUINFO"
        /*0018*/ 	.short	0x0002
        /*001a*/ 	.short	0x0064
        /*001c*/ 	.short	0x0082
	.zero		2


//--------------------- .nv.info                  --------------------------
	.section	.nv.info,"",@"SHT_CUDA_INFO"
	.align	4


	//----- nvinfo : EIATTR_REGCOUNT
	.align		4
        /*0000*/ 	.byte	0x04, 0x2f
        /*0002*/ 	.short	(.L_1 - .L_0)
	.align		4
.L_0:
        /*0004*/ 	.word	index@(_Z10stencil_1dPiS_i)
        /*0008*/ 	.word	0x00000010


	//----- nvinfo : EIATTR_FRAME_SIZE
	.align		4
.L_1:
        /*000c*/ 	.byte	0x04, 0x11
        /*000e*/ 	.short	(.L_3 - .L_2)
	.align		4
.L_2:
        /*0010*/ 	.word	index@(_Z10stencil_1dPiS_i)
        /*0014*/ 	.word	0x00000000


	//----- nvinfo : EIATTR_MIN_STACK_SIZE
	.align		4
.L_3:
        /*0018*/ 	.byte	0x04, 0x12
        /*001a*/ 	.short	(.L_5 - .L_4)
	.align		4
.L_4:
        /*001c*/ 	.word	index@(_Z10stencil_1dPiS_i)
        /*0020*/ 	.word	0x00000000
.L_5:


//--------------------- .nv.compat                --------------------------
	.section	.nv.compat,"",@"SHT_CUDA_COMPAT_INFO"
	.align	4
        /*0000*/ 	.byte	0x02, 0x09, 0x00, 0x00, 0x02, 0x02, 0x01, 0x00, 0x02, 0x05, 0x05, 0x00, 0x03, 0x07, 0x01, 0x01
        /*0010*/ 	.byte	0x02, 0x03, 0x00, 0x00, 0x02, 0x06, 0x01, 0x00, 0x04, 0x0b, 0x08, 0x00, 0x09, 0x00, 0x00, 0x00
        /*0020*/ 	.byte	0x00, 0x00, 0x00, 0x00


//--------------------- .nv.info._Z10stencil_1dPiS_i --------------------------
	.section	.nv.info._Z10stencil_1dPiS_i,"",@"SHT_CUDA_INFO"
	.sectionflags	@""
	.align	4


	//----- nvinfo : EIATTR_CUDA_API_VERSION
	.align		4
        /*0000*/ 	.byte	0x04, 0x37
        /*0002*/ 	.short	(.L_7 - .L_6)
.L_6:
        /*0004*/ 	.word	0x00000082


	//----- nvinfo : EIATTR_KPARAM_INFO
	.align		4
.L_7:
        /*0008*/ 	.byte	0x04, 0x17
        /*000a*/ 	.short	(.L_9 - .L_8)
.L_8:
        /*000c*/ 	.word	0x00000000
        /*0010*/ 	.short	0x0002
        /*0012*/ 	.short	0x0010
        /*0014*/ 	.byte	0x00, 0xf0, 0x11, 0x00


	//----- nvinfo : EIATTR_KPARAM_INFO
	.align		4
.L_9:
        /*0018*/ 	.byte	0x04, 0x17
        /*001a*/ 	.short	(.L_11 - .L_10)
.L_10:
        /*001c*/ 	.word	0x00000000
        /*0020*/ 	.short	0x0001
        /*0022*/ 	.short	0x0008
        /*0024*/ 	.byte	0x00, 0xf5, 0x21, 0x00


	//----- nvinfo : EIATTR_KPARAM_INFO
	.align		4
.L_11:
        /*0028*/ 	.byte	0x04, 0x17
        /*002a*/ 	.short	(.L_13 - .L_12)
.L_12:
        /*002c*/ 	.word	0x00000000
        /*0030*/ 	.short	0x0000
        /*0032*/ 	.short	0x0000
        /*0034*/ 	.byte	0x00, 0xf5, 0x21, 0x00


	//----- nvinfo : EIATTR_SPARSE_MMA_MASK
	.align		4
.L_13:
        /*0038*/ 	.byte	0x03, 0x50
        /*003a*/ 	.short	0x0000


	//----- nvinfo : EIATTR_MAXREG_COUNT
	.align		4
        /*003c*/ 	.byte	0x03, 0x1b
        /*003e*/ 	.short	0x00ff


	//----- nvinfo : EIATTR_NUM_BARRIERS
	.align		4
        /*0040*/ 	.byte	0x02, 0x4c
        /*0042*/ 	.byte	0x01
	.zero		1


	//----- nvinfo : EIATTR_MERCURY_ISA_VERSION
	.align		4
        /*0044*/ 	.byte	0x03, 0x5f
        /*0046*/ 	.short	0x0101


	//----- nvinfo : EIATTR_VRC_CTA_INIT_COUNT
	.align		4
        /*0048*/ 	.byte	0x02, 0x4a
	.zero		1
	.zero		1


	//----- nvinfo : EIATTR_EXIT_INSTR_OFFSETS
	.align		4
        /*004c*/ 	.byte	0x04, 0x1c
        /*004e*/ 	.short	(.L_15 - .L_14)


	//   ....[0]....
.L_14:
        /*0050*/ 	.word	0x00000210


	//   ....[1]....
        /*0054*/ 	.word	0x000002f0


	//----- nvinfo : EIATTR_CRS_STACK_SIZE
	.align		4
.L_15:
        /*0058*/ 	.byte	0x04, 0x1e
        /*005a*/ 	.short	(.L_17 - .L_16)
.L_16:
        /*005c*/ 	.word	0x00000000


	//----- nvinfo : EIATTR_CBANK_PARAM_SIZE
	.align		4
.L_17:
        /*0060*/ 	.byte	0x03, 0x19
        /*0062*/ 	.short	0x0014


	//----- nvinfo : EIATTR_PARAM_CBANK
	.align		4
        /*0064*/ 	.byte	0x04, 0x0a
        /*0066*/ 	.short	(.L_19 - .L_18)
	.align		4
.L_18:
        /*0068*/ 	.word	index@(.nv.constant0._Z10stencil_1dPiS_i)
        /*006c*/ 	.short	0x0380
        /*006e*/ 	.short	0x0014


	//----- nvinfo : EIATTR_SW_WAR
	.align		4
.L_19:
        /*0070*/ 	.byte	0x04, 0x36
        /*0072*/ 	.short	(.L_21 - .L_20)
.L_20:
        /*0074*/ 	.word	0x00000008
.L_21:


//--------------------- .nv.callgraph             --------------------------
	.section	.nv.callgraph,"",@"SHT_CUDA_CALLGRAPH"
	.align	4
	.sectionentsize	8
	.align		4
        /*0000*/ 	.word	0x00000000
	.align		4
        /*0004*/ 	.word	0xffffffff
	.align		4
        /*0008*/ 	.word	0x00000000
	.align		4
        /*000c*/ 	.word	0xfffffffe
	.align		4
        /*0010*/ 	.word	0x00000000
	.align		4
        /*0014*/ 	.word	0xfffffffd
	.align		4
        /*0018*/ 	.word	0x00000000
	.align		4
        /*001c*/ 	.word	0xfffffffc


//--------------------- .text._Z10stencil_1dPiS_i --------------------------
	.section	.text._Z10stencil_1dPiS_i,"ax",@progbits
	.align	128
        .global         _Z10stencil_1dPiS_i
        .type           _Z10stencil_1dPiS_i,@function
        .size           _Z10stencil_1dPiS_i,(.L_x_3 - _Z10stencil_1dPiS_i)
        .other          _Z10stencil_1dPiS_i,@"STO_CUDA_ENTRY STV_DEFAULT"
_Z10stencil_1dPiS_i:
.text._Z10stencil_1dPiS_i:
[----:B------:R-:W-:Y:S01]  /*0000*/  LDC R1, c[0x0][0x37c] ;  /* 0x0000df00ff017b82 */ /* 0x000fe20000000800 */
[----:B------:R-:W0:Y:S07]  /*0010*/  S2R R6, SR_TID.X ;  /* 0x0000000000067919 */ /* 0x000e2e0000002100 */
[----:B------:R-:W0:Y:S01]  /*0020*/  S2UR UR4, SR_CTAID.X ;  /* 0x00000000000479c3 */ /* 0x000e220000002500 */
[----:B------:R-:W1:Y:S01]  /*0030*/  LDCU UR8, c[0x0][0x390] ;  /* 0x00007200ff0877ac */ /* 0x000e620008000800 */
[----:B------:R-:W-:Y:S01]  /*0040*/  IMAD.MOV.U32 R0, RZ, RZ, RZ ;  /* 0x000000ffff007224 */ /* 0x000fe200078e00ff */
[----:B------:R-:W2:Y:S05]  /*0050*/  LDCU.64 UR6, c[0x0][0x358] ;  /* 0x00006b00ff0677ac */ /* 0x000eaa0008000a00 */
[----:B------:R-:W0:Y:S08]  /*0060*/  LDC R7, c[0x0][0x360] ;  /* 0x0000d800ff077b82 */ /* 0x000e300000000800 */
[----:B------:R-:W3:Y:S01]  /*0070*/  LDC.64 R4, c[0x0][0x380] ;  /* 0x0000e000ff047b82 */ /* 0x000ee20000000a00 */
[----:B0-----:R-:W-:-:S05]  /*0080*/  IMAD R7, R7, UR4, R6 ;  /* 0x0000000407077c24 */ /* 0x001fca000f8e0206 */
[C---:B-1----:R-:W-:Y:S01]  /*0090*/  ISETP.GE.AND P0, PT, R7.reuse, UR8, PT ;  /* 0x0000000807007c0c */ /* 0x042fe2000bf06270 */
[----:B---3--:R-:W-:-:S12]  /*00a0*/  IMAD.WIDE R2, R7, 0x4, R4 ;  /* 0x0000000407027825 */ /* 0x008fd800078e0204 */
[----:B--2---:R-:W2:Y:S01]  /*00b0*/  @!P0 LDG.E R0, desc[UR6][R2.64] ;  /* 0x0000000602008981 */ /* 0x004ea2000c1e1900 */
[----:B------:R-:W0:Y:S01]  /*00c0*/  S2UR UR5, SR_CgaCtaId ;  /* 0x00000000000579c3 */ /* 0x000e220000008800 */
[----:B------:R-:W-:Y:S01]  /*00d0*/  UMOV UR4, 0x400 ;  /* 0x0000040000047882 */ /* 0x000fe20000000000 */
[----:B------:R-:W-:Y:S01]  /*00e0*/  ISETP.GT.U32.AND P1, PT, R6, 0x2, PT ;  /* 0x000000020600780c */ /* 0x000fe20003f24070 */
[----:B------:R-:W-:Y:S01]  /*00f0*/  BSSY.RECONVERGENT B0, `(.L_x_0) ;  /* 0x0000010000007945 */ /* 0x000fe20003800200 */
[----:B0-----:R-:W-:-:S06]  /*0100*/  ULEA UR4, UR5, UR4, 0x18 ;  /* 0x0000000405047291 */ /* 0x001fcc000f8ec0ff */
[----:B------:R-:W-:-:S05]  /*0110*/  LEA R9, R6, UR4, 0x2 ;  /* 0x0000000406097c11 */ /* 0x000fca000f8e10ff */
[----:B--2---:R0:W-:Y:S01]  /*0120*/  STS [R9+0xc], R0 ;  /* 0x00000c0009007388 */ /* 0x0041e20000000800 */
[----:B------:R-:W-:Y:S05]  /*0130*/  @P1 BRA `(.L_x_1) ;  /* 0x00000000002c1947 */ /* 0x000fea0003800000 */
[C---:B------:R-:W-:Y:S01]  /*0140*/  ISETP.GE.AND P1, PT, R7.reuse, 0x3, PT ;  /* 0x000000030700780c */ /* 0x040fe20003f26270 */
[----:B0-----:R-:W-:Y:S02]  /*0150*/  VIADD R0, R7, 0x20 ;  /* 0x0000002007007836 */ /* 0x001fe40000000000 */
[----:B------:R-:W-:-:S03]  /*0160*/  IMAD.MOV.U32 R6, RZ, RZ, RZ ;  /* 0x000000ffff067224 */ /* 0x000fc600078e00ff */
[----:B------:R-:W-:Y:S01]  /*0170*/  ISETP.GE.AND P2, PT, R0, UR8, PT ;  /* 0x0000000800007c0c */ /* 0x000fe2000bf46270 */
[----:B------:R-:W-:-:S06]  /*0180*/  HFMA2 R0, -RZ, RZ, 0, 0 ;  /* 0x00000000ff007431 */ /* 0x000fcc00000001ff */
[----:B------:R-:W-:-:S05]  /*0190*/  @P1 IADD3 R11, PT, PT, R7, -0x3, RZ ;  /* 0xfffffffd070b1810 */ /* 0x000fca0007ffe0ff */
[----:B------:R-:W-:Y:S01]  /*01a0*/  @P1 IMAD.WIDE.U32 R4, R11, 0x4, R4 ;  /* 0x000000040b041825 */ /* 0x000fe200078e0004 */
[----:B------:R-:W2:Y:S04]  /*01b0*/  @!P2 LDG.E R6, desc[UR6][R2.64+0x80] ;  /* 0x000080060206a981 */ /* 0x000ea8000c1e1900 */
[----:B------:R-:W3:Y:S04]  /*01c0*/  @P1 LDG.E R0, desc[UR6][R4.64] ;  /* 0x0000000604001981 */ /* 0x000ee8000c1e1900 */
[----:B--2---:R1:W-:Y:S04]  /*01d0*/  STS [R9+0x8c], R6 ;  /* 0x00008c0609007388 */ /* 0x0043e80000000800 */
[----:B---3--:R1:W-:Y:S02]  /*01e0*/  STS [R9], R0 ;  /* 0x0000000009007388 */ /* 0x0083e40000000800 */
.L_x_1:
[----:B------:R-:W-:Y:S05]  /*01f0*/  BSYNC.RECONVERGENT B0 ;  /* 0x0000000000007941 */ /* 0x000fea0003800200 */
.L_x_0:
[----:B------:R-:W-:Y:S06]  /*0200*/  BAR.SYNC.DEFER_BLOCKING 0x0 ;  /* 0x0000000000007b1d */ /* 0x000fec0000010000 */
[----:B------:R-:W-:Y:S05]  /*0210*/  @P0 EXIT ;  /* 0x000000000000094d */ /* 0x000fea0003800000 */
[----:B01----:R-:W-:Y:S01]  /*0220*/  LDS R0, [R9] ;  /* 0x0000000009007984 */ /* 0x003fe20000000800 */
[----:B------:R-:W0:Y:S03]  /*0230*/  LDC.64 R2, c[0x0][0x388] ;  /* 0x0000e200ff027b82 */ /* 0x000e260000000a00 */
[----:B------:R-:W-:Y:S04]  /*0240*/  LDS R5, [R9+0x4] ;  /* 0x0000040009057984 */ /* 0x000fe80000000800 */
[----:B------:R-:W1:Y:S04]  /*0250*/  LDS R4, [R9+0x8] ;  /* 0x0000080009047984 */ /* 0x000e680000000800 */
[----:B------:R-:W-:Y:S04]  /*0260*/  LDS R11, [R9+0xc] ;  /* 0x00000c00090b7984 */ /* 0x000fe80000000800 */
[----:B------:R-:W2:Y:S04]  /*0270*/  LDS R6, [R9+0x10] ;  /* 0x0000100009067984 */ /* 0x000ea80000000800 */
[----:B------:R-:W-:Y:S04]  /*0280*/  LDS R13, [R9+0x14] ;  /* 0x00001400090d7984 */ /* 0x000fe80000000800 */
[----:B------:R-:W3:Y:S01]  /*0290*/  LDS R8, [R9+0x18] ;  /* 0x0000180009087984 */ /* 0x000ee20000000800 */
[----:B0-----:R-:W-:Y:S01]  /*02a0*/  IMAD.WIDE R2, R7, 0x4, R2 ;  /* 0x0000000407027825 */ /* 0x001fe200078e0202 */
[----:B-1----:R-:W-:-:S04]  /*02b0*/  IADD3 R0, PT, PT, R4, R5, R0 ;  /* 0x0000000504007210 */ /* 0x002fc80007ffe000 */
[----:B--2---:R-:W-:-:S04]  /*02c0*/  IADD3 R0, PT, PT, R6, R11, R0 ;  /* 0x0000000b06007210 */ /* 0x004fc80007ffe000 */
[----:B---3--:R-:W-:-:S05]  /*02d0*/  IADD3 R13, PT, PT, R8, R13, R0 ;  /* 0x0000000d080d7210 */ /* 0x008fca0007ffe000 */
[----:B------:R-:W-:Y:S01]  /*02e0*/  STG.E desc[UR6][R2.64], R13 ;  /* 0x0000000d02007986 */ /* 0x000fe2000c101906 */
[----:B------:R-:W-:Y:S05]  /*02f0*/  EXIT ;  /* 0x000000000000794d */ /* 0x000fea0003800000 */
.L_x_2:
[----:B------:R-:W-:-:S00]  /*0300*/  BRA `(.L_x_2) ;  /* 0xfffffffc00fc7947 */ /* 0x000fc0000383ffff */
[----:B------:R-:W-:-:S00]  /*0310*/  NOP ;  /* 0x0000000000007918 */ /* 0x000fc00000000000 */
        /* <DEDUP_REMOVED lines=14> */
.L_x_3:


//--------------------- .nv.shared._Z10stencil_1dPiS_i --------------------------
	.section	.nv.shared._Z10stencil_1dPiS_i,"aw",@nobits
	.sectionflags	@""
	.align	4
.nv.shared._Z10stencil_1dPiS_i:
	.zero		1176


//--------------------- .nv.shared.reserved.0     --------------------------
	.section	.nv.shared.reserved.0,"aw",@nobits
	.weak		__nv_reservedSMEM_offset_0_alias
	.size		__nv_reservedSMEM_offset_0_alias, 0, 64
	.other		__nv_reservedSMEM_offset_0_alias,@"STO_CUDA_RESERVED_SHARED STV_DEFAULT"
__nv_reservedSMEM_offset_0_alias:
	.zero		0
	.zero		64


//--------------------- .nv.constant0._Z10stencil_1dPiS_i --------------------------
	.section	.nv.constant0._Z10stencil_1dPiS_i,"a",@progbits
	.sectionflags	@""
	.align	4
.nv.constant0._Z10stencil_1dPiS_i:
	.zero		916


//--------------------- SYMBOLS --------------------------

	.type		.nv.reservedSmem.offset0,@object
	.size		.nv.reservedSmem.offset0,0x4
	.type		.nv.reservedSmem.cap,@object
	.size		.nv.reservedSmem.cap,0x4
